//
// Generated by NVIDIA NVVM Compiler
//
// Compiler Build ID: CL-36424714
// Cuda compilation tools, release 13.0, V13.0.88
// Based on NVVM 20.0.0
//

.version 9.0
.target sm_100
.address_size 64

	// .globl	_Z9write_idsPi

.visible .entry _Z9write_idsPi(
	.param .u64 .ptr .align 1 _Z9write_idsPi_param_0
)
{
	.reg .b32 	%r<6>;
	.reg .b64 	%rd<5>;

	ld.param.u64 	%rd1, [_Z9write_idsPi_param_0];
	cvta.to.global.u64 	%rd2, %rd1;
	mov.u32 	%r1, %ctaid.x;
	mov.u32 	%r2, %ntid.x;
	mov.u32 	%r3, %tid.x;
	mad.lo.s32 	%r4, %r1, %r2, %r3;
	mul.lo.s32 	%r5, %r4, %r4;
	mul.wide.s32 	%rd3, %r4, 4;
	add.s64 	%rd4, %rd2, %rd3;
	st.global.u32 	[%rd4], %r5;
	ret;

}


// ===== COMPILED SASS (sm_100) =====

	.target	sm_100

	.elftype	@"ET_EXEC"


//--------------------- .note.nv.tkinfo           --------------------------
	.section	.note.nv.tkinfo,"",@"SHT_NOTE"
	.sectionflags	@"SHF_NOTE_NV_TKINFO"
	.tkinfo
        /*0018*/ 	.word	0x00000002
        /*0030*/ 	.string	""
        /*0030*/ 	.string	"ptxas"
        /*0030*/ 	.string	"Cuda compilation tools, release 13.0, V13.0.88"
        /*0030*/ 	.string	"Build cuda_13.0.r13.0/compiler.36424714_0"
        /*0030*/ 	.string	"-arch sm_100 -m 64 "



//--------------------- .note.nv.cuinfo           --------------------------
	.section	.note.nv.cuinfo,"",@"SHT_NOTE"
	.sectionflags	@"SHF_NOTE_NV_CUINFO"
        /*0018*/ 	.short	0x0002
        /*001a*/ 	.short	0x0064
        /*001c*/ 	.short	0x0082
	.zero		2


//--------------------- .nv.info                  --------------------------
	.section	.nv.info,"",@"SHT_CUDA_INFO"
	.align	4


	//----- nvinfo : EIATTR_REGCOUNT
	.align		4
        /*0000*/ 	.byte	0x04, 0x2f
        /*0002*/ 	.short	(.L_1 - .L_0)
	.align		4
.L_0:
        /*0004*/ 	.word	index@(_Z9write_idsPi)
        /*0008*/ 	.word	0x00000008


	//----- nvinfo : EIATTR_FRAME_SIZE
	.align		4
.L_1:
        /*000c*/ 	.byte	0x04, 0x11
        /*000e*/ 	.short	(.L_3 - .L_2)
	.align		4
.L_2:
        /*0010*/ 	.word	index@(_Z9write_idsPi)
        /*0014*/ 	.word	0x00000000


	//----- nvinfo : EIATTR_MIN_STACK_SIZE
	.align		4
.L_3:
        /*0018*/ 	.byte	0x04, 0x12
        /*001a*/ 	.short	(.L_5 - .L_4)
	.align		4
.L_4:
        /*001c*/ 	.word	index@(_Z9write_idsPi)
        /*0020*/ 	.word	0x00000000
.L_5:


//--------------------- .nv.compat                --------------------------
	.section	.nv.compat,"",@"SHT_CUDA_COMPAT_INFO"
	.align	4
        /*0000*/ 	.byte	0x02, 0x09, 0x00, 0x00, 0x02, 0x02, 0x01, 0x00, 0x02, 0x05, 0x05, 0x00, 0x03, 0x07, 0x01, 0x01
        /*0010*/ 	.byte	0x02, 0x03, 0x00, 0x00, 0x02, 0x06, 0x01, 0x00, 0x04, 0x0b, 0x08, 0x00, 0x09, 0x00, 0x00, 0x00
        /*0020*/ 	.byte	0x00, 0x00, 0x00, 0x00


//--------------------- .nv.info._Z9write_idsPi   --------------------------
	.section	.nv.info._Z9write_idsPi,"",@"SHT_CUDA_INFO"
	.sectionflags	@""
	.align	4


	//----- nvinfo : EIATTR_CUDA_API_VERSION
	.align		4
        /*0000*/ 	.byte	0x04, 0x37
        /*0002*/ 	.short	(.L_7 - .L_6)
.L_6:
        /*0004*/ 	.word	0x00000082


	//----- nvinfo : EIATTR_KPARAM_INFO
	.align		4
.L_7:
        /*0008*/ 	.byte	0x04, 0x17
        /*000a*/ 	.short	(.L_9 - .L_8)
.L_8:
        /*000c*/ 	.word	0x00000000
        /*0010*/ 	.short	0x0000
        /*0012*/ 	.short	0x0000
        /*0014*/ 	.byte	0x00, 0xf5, 0x21, 0x00


	//----- nvinfo : EIATTR_SPARSE_MMA_MASK
	.align		4
.L_9:
        /*0018*/ 	.byte	0x03, 0x50
        /*001a*/ 	.short	0x0000


	//----- nvinfo : EIATTR_MAXREG_COUNT
	.align		4
        /*001c*/ 	.byte	0x03, 0x1b
        /*001e*/ 	.short	0x00ff


	//----- nvinfo : EIATTR_MERCURY_ISA_VERSION
	.align		4
        /*0020*/ 	.byte	0x03, 0x5f
        /*0022*/ 	.short	0x0101


	//----- nvinfo : EIATTR_VRC_CTA_INIT_COUNT
	.align		4
        /*0024*/ 	.byte	0x02, 0x4a
	.zero		1
	.zero		1


	//----- nvinfo : EIATTR_EXIT_INSTR_OFFSETS
	.align		4
        /*0028*/ 	.byte	0x04, 0x1c
        /*002a*/ 	.short	(.L_11 - .L_10)


	//   ....[0]....
.L_10:
        /*002c*/ 	.word	0x000000a0


	//----- nvinfo : EIATTR_CBANK_PARAM_SIZE
	.align		4
.L_11:
        /*0030*/ 	.byte	0x03, 0x19
        /*0032*/ 	.short	0x0008


	//----- nvinfo : EIATTR_PARAM_CBANK
	.align		4
        /*0034*/ 	.byte	0x04, 0x0a
        /*0036*/ 	.short	(.L_13 - .L_12)
	.align		4
.L_12:
        /*0038*/ 	.word	index@(.nv.constant0._Z9write_idsPi)
        /*003c*/ 	.short	0x0380
        /*003e*/ 	.short	0x0008


	//----- nvinfo : EIATTR_SW_WAR
	.align		4
.L_13:
        /*0040*/ 	.byte	0x04, 0x36
        /*0042*/ 	.short	(.L_15 - .L_14)
.L_14:
        /*0044*/ 	.word	0x00000008
.L_15:


//--------------------- .nv.callgraph             --------------------------
	.section	.nv.callgraph,"",@"SHT_CUDA_CALLGRAPH"
	.align	4
	.sectionentsize	8
	.align		4
        /*0000*/ 	.word	0x00000000
	.align		4
        /*0004*/ 	.word	0xffffffff
	.align		4
        /*0008*/ 	.word	0x00000000
	.align		4
        /*000c*/ 	.word	0xfffffffe
	.align		4
        /*0010*/ 	.word	0x00000000
	.align		4
        /*0014*/ 	.word	0xfffffffd
	.align		4
        /*0018*/ 	.word	0x00000000
	.align		4
        /*001c*/ 	.word	0xfffffffc


//--------------------- .text._Z9write_idsPi      --------------------------
	.section	.text._Z9write_idsPi,"ax",@progbits
	.align	128
        .global         _Z9write_idsPi
        .type           _Z9write_idsPi,@function
        .size           _Z9write_idsPi,(.L_x_1 - _Z9write_idsPi)
        .other          _Z9write_idsPi,@"STO_CUDA_ENTRY STV_DEFAULT"
_Z9write_idsPi:
.text._Z9write_idsPi:
[----:B------:R-:W-:Y:S01]  /*0000*/  LDC R1, c[0x0][0x37c] ;  /* 0x0000df00ff017b82 */ /* 0x000fe20000000800 */
[----:B------:R-:W0:Y:S07]  /*0010*/  S2R R0, SR_TID.X ;  /* 0x0000000000007919 */ /* 0x000e2e0000002100 */
[----:B------:R-:W0:Y:S01]  /*0020*/  S2UR UR6, SR_CTAID.X ;  /* 0x00000000000679c3 */ /* 0x000e220000002500 */
[----:B------:R-:W1:Y:S07]  /*0030*/  LDCU.64 UR4, c[0x0][0x358] ;  /* 0x00006b00ff0477ac */ /* 0x000e6e0008000a00 */
[----:B------:R-:W0:Y:S08]  /*0040*/  LDC R5, c[0x0][0x360] ;  /* 0x0000d800ff057b82 */ /* 0x000e300000000800 */
[----:B------:R-:W2:Y:S01]  /*0050*/  LDC.64 R2, c[0x0][0x380] ;  /* 0x0000e000ff027b82 */ /* 0x000ea20000000a00 */
[----:B0-----:R-:W-:-:S04]  /*0060*/  IMAD R5, R5, UR6, R0 ;  /* 0x0000000605057c24 */ /* 0x001fc8000f8e0200 */
[----:B--2---:R-:W-:-:S04]  /*0070*/  IMAD.WIDE R2, R5, 0x4, R2 ;  /* 0x0000000405027825 */ /* 0x004fc800078e0202 */
[----:B------:R-:W-:-:S05]  /*0080*/  IMAD R5, R5, R5, RZ ;  /* 0x0000000505057224 */ /* 0x000fca00078e02ff */
[----:B-1----:R-:W-:Y:S01]  /*0090*/  STG.E desc[UR4][R2.64], R5 ;  /* 0x0000000502007986 */ /* 0x002fe2000c101904 */
[----:B------:R-:W-:Y:S05]  /*00a0*/  EXIT ;  /* 0x000000000000794d */ /* 0x000fea0003800000 */
.L_x_0:
[----:B------:R-:W-:-:S00]  /*00b0*/  BRA `(.L_x_0) ;  /* 0xfffffffc00fc7947 */ /* 0x000fc0000383ffff */
[----:B------:R-:W-:-:S00]  /*00c0*/  NOP ;  /* 0x0000000000007918 */ /* 0x000fc00000000000 */
        /* <DEDUP_REMOVED lines=11> */
.L_x_1:


//--------------------- .nv.shared.reserved.0     --------------------------
	.section	.nv.shared.reserved.0,"aw",@nobits
	.weak		__nv_reservedSMEM_offset_0_alias
	.size		__nv_reservedSMEM_offset_0_alias, 0, 64
	.other		__nv_reservedSMEM_offset_0_alias,@"STO_CUDA_RESERVED_SHARED STV_DEFAULT"
__nv_reservedSMEM_offset_0_alias:
	.zero		0
	.zero		64


//--------------------- .nv.constant0._Z9write_idsPi --------------------------
	.section	.nv.constant0._Z9write_idsPi,"a",@progbits
	.sectionflags	@""
	.align	4
.nv.constant0._Z9write_idsPi:
	.zero		904


//--------------------- SYMBOLS --------------------------

	.type		.nv.reservedSmem.offset0,@object
	.size		.nv.reservedSmem.offset0,0x4
